	.headerflags	@"EF_CUDA_TEXMODE_UNIFIED EF_CUDA_64BIT_ADDRESS EF_CUDA_ACCELERATORS EF_CUDA_SM90 EF_CUDA_VIRTUAL_SM(EF_CUDA_SM90)"
	.elftype	@"ET_EXEC"


//--------------------- .nv.info                  --------------------------
	.section	.nv.info,"",@"SHT_CUDA_INFO"
	.align	4


	//----- nvinfo : EIATTR_REGCOUNT
	.align		4
        /*0000*/ 	.byte	0x04, 0x2f
        /*0002*/ 	.short	(.L_1 - .L_0)
	.align		4
.L_0:
        /*0004*/ 	.word	index@(triton_poi_fused_sigmoid_0)
        /*0008*/ 	.word	0x0000000a


	//----- nvinfo : EIATTR_MIN_STACK_SIZE
	.align		4
.L_1:
        /*000c*/ 	.byte	0x04, 0x12
        /*000e*/ 	.short	(.L_3 - .L_2)
	.align		4
.L_2:
        /*0010*/ 	.word	index@(triton_poi_fused_sigmoid_0)
        /*0014*/ 	.word	0x00000000


	//----- nvinfo : EIATTR_FRAME_SIZE
	.align		4
.L_3:
        /*0018*/ 	.byte	0x04, 0x11
        /*001a*/ 	.short	(.L_5 - .L_4)
	.align		4
.L_4:
        /*001c*/ 	.word	index@(triton_poi_fused_sigmoid_0)
        /*0020*/ 	.word	0x00000000


	//----- nvinfo : EIATTR_MIN_STACK_SIZE
	.align		4
.L_5:
        /*0024*/ 	.byte	0x04, 0x12
        /*0026*/ 	.short	(.L_7 - .L_6)
	.align		4
.L_6:
        /*0028*/ 	.word	index@(triton_poi_fused_sigmoid_0)
        /*002c*/ 	.word	0x00000000
.L_7:


//--------------------- .nv.info.triton_poi_fused_sigmoid_0 --------------------------
	.section	.nv.info.triton_poi_fused_sigmoid_0,"",@"SHT_CUDA_INFO"
	.sectionflags	@""
	.align	4


	//----- nvinfo : EIATTR_CUDA_API_VERSION
	.align		4
        /*0000*/ 	.byte	0x04, 0x37
        /*0002*/ 	.short	(.L_9 - .L_8)
.L_8:
        /*0004*/ 	.word	0x0000007c


	//----- nvinfo : EIATTR_KPARAM_INFO
	.align		4
.L_9:
        /*0008*/ 	.byte	0x04, 0x17
        /*000a*/ 	.short	(.L_11 - .L_10)
.L_10:
        /*000c*/ 	.word	0x00000000
        /*0010*/ 	.short	0x0002
        /*0012*/ 	.short	0x0010
        /*0014*/ 	.byte	0x00, 0xf0, 0x11, 0x00


	//----- nvinfo : EIATTR_KPARAM_INFO
	.align		4
.L_11:
        /*0018*/ 	.byte	0x04, 0x17
        /*001a*/ 	.short	(.L_13 - .L_12)
.L_12:
        /*001c*/ 	.word	0x00000000
        /*0020*/ 	.short	0x0001
        /*0022*/ 	.short	0x0008
        /*0024*/ 	.byte	0x00, 0xf4, 0x21, 0x00


	//----- nvinfo : EIATTR_KPARAM_INFO
	.align		4
.L_13:
        /*0028*/ 	.byte	0x04, 0x17
        /*002a*/ 	.short	(.L_15 - .L_14)
.L_14:
        /*002c*/ 	.word	0x00000000
        /*0030*/ 	.short	0x0000
        /*0032*/ 	.short	0x0000
        /*0034*/ 	.byte	0x00, 0xf4, 0x21, 0x00


	//----- nvinfo : EIATTR_SPARSE_MMA_MASK
	.align		4
.L_15:
        /*0038*/ 	.byte	0x03, 0x50
        /*003a*/ 	.short	0x0000


	//----- nvinfo : EIATTR_MAXREG_COUNT
	.align		4
        /*003c*/ 	.byte	0x03, 0x1b
        /*003e*/ 	.short	0x00ff


	//----- nvinfo : EIATTR_EXIT_INSTR_OFFSETS
	.align		4
        /*0040*/ 	.byte	0x04, 0x1c
        /*0042*/ 	.short	(.L_17 - .L_16)


	//   ....[0]....
.L_16:
        /*0044*/ 	.word	0x00000210


	//   ....[1]....
        /*0048*/ 	.word	0x00000230


	//----- nvinfo : EIATTR_REQNTID
	.align		4
.L_17:
        /*004c*/ 	.byte	0x04, 0x10
        /*004e*/ 	.short	(.L_19 - .L_18)
.L_18:
        /*0050*/ 	.word	0x00000080
        /*0054*/ 	.word	0x00000001
        /*0058*/ 	.word	0x00000001


	//----- nvinfo : EIATTR_CRS_STACK_SIZE
	.align		4
.L_19:
        /*005c*/ 	.byte	0x04, 0x1e
        /*005e*/ 	.short	(.L_21 - .L_20)
.L_20:
        /*0060*/ 	.word	0x00000000


	//----- nvinfo : EIATTR_CBANK_PARAM_SIZE
	.align		4
.L_21:
        /*0064*/ 	.byte	0x03, 0x19
        /*0066*/ 	.short	0x0014


	//----- nvinfo : EIATTR_PARAM_CBANK
	.align		4
        /*0068*/ 	.byte	0x04, 0x0a
        /*006a*/ 	.short	(.L_23 - .L_22)
	.align		4
.L_22:
        /*006c*/ 	.word	index@(.nv.constant0.triton_poi_fused_sigmoid_0)
        /*0070*/ 	.short	0x0210
        /*0072*/ 	.short	0x0014


	//----- nvinfo : EIATTR_SW_WAR
	.align		4
.L_23:
        /*0074*/ 	.byte	0x04, 0x36
        /*0076*/ 	.short	(.L_25 - .L_24)
.L_24:
        /*0078*/ 	.word	0x00000008
.L_25:


//--------------------- .nv.callgraph             --------------------------
	.section	.nv.callgraph,"",@"SHT_CUDA_CALLGRAPH"
	.align	4
	.sectionentsize	8
	.align		4
        /*0000*/ 	.word	0x00000000
	.align		4
        /*0004*/ 	.word	0xffffffff
	.align		4
        /*0008*/ 	.word	0x00000000
	.align		4
        /*000c*/ 	.word	0xfffffffe
	.align		4
        /*0010*/ 	.word	0x00000000
	.align		4
        /*0014*/ 	.word	0xfffffffd
	.align		4
        /*0018*/ 	.word	0x00000000
	.align		4
        /*001c*/ 	.word	0xfffffffc


//--------------------- .text.triton_poi_fused_sigmoid_0 --------------------------
	.section	.text.triton_poi_fused_sigmoid_0,"ax",@progbits
	.align	128
        .global         triton_poi_fused_sigmoid_0
        .type           triton_poi_fused_sigmoid_0,@function
        .size           triton_poi_fused_sigmoid_0,(.L_x_3 - triton_poi_fused_sigmoid_0)
        .other          triton_poi_fused_sigmoid_0,@"STO_CUDA_ENTRY STV_DEFAULT"
triton_poi_fused_sigmoid_0:
.text.triton_poi_fused_sigmoid_0:
[----:B------:R-:W0:Y:S02]  /*0000*/  LDC R1, c[0x0][0x28] ;  /* 0x00000a00ff017b82 */ /* 0x000e240000000800 */
[----:B------:R-:W1:Y:S01]  /*0010*/  S2R R0, SR_TID.X ;  /* 0x0000000000007919 */ /* 0x000e620000002100 */
[----:B------:R-:W2:Y:S01]  /*0020*/  LDC.64 R2, c[0x0][0x210] ;  /* 0x00008400ff027b82 */ /* 0x000ea20000000a00 */
[----:B------:R-:W-:Y:S01]  /*0030*/  ULDC.64 UR4, c[0x0][0x208] ;  /* 0x0000820000047ab9 */ /* 0x000fe20000000a00 */
[----:B------:R-:W-:Y:S01]  /*0040*/  BSSY B0, `(.L_x_0) ;  /* 0x000000d000007945 */ /* 0x000fe20003800000 */
[----:B------:R-:W3:Y:S01]  /*0050*/  S2R R5, SR_CTAID.X ;  /* 0x0000000000057919 */ /* 0x000ee20000002500 */
[----:B-1----:R-:W-:-:S04]  /*0060*/  LOP3.LUT R0, R0, 0x7f, RZ, 0xc0, !PT ;  /* 0x0000007f00007812 */ /* 0x002fc800078ec0ff */
[----:B---3--:R-:W-:-:S04]  /*0070*/  LEA R5, R5, R0, 0x7 ;  /* 0x0000000005057211 */ /* 0x008fc800078e38ff */
[C---:B------:R-:W-:Y:S01]  /*0080*/  ISETP.GE.AND P0, PT, R5.reuse, 0xc0, PT ;  /* 0x000000c00500780c */ /* 0x040fe20003f06270 */
[----:B------:R-:W-:-:S05]  /*0090*/  IMAD.HI R0, R5, 0x55555556, RZ ;  /* 0x5555555605007827 */ /* 0x000fca00078e02ff */
[----:B------:R-:W-:-:S05]  /*00a0*/  LEA.HI R0, R0, R0, RZ, 0x1 ;  /* 0x0000000000007211 */ /* 0x000fca00078f08ff */
[----:B------:R-:W-:-:S05]  /*00b0*/  IMAD R7, R0, -0x3, R5 ;  /* 0xfffffffd00077824 */ /* 0x000fca00078e0205 */
[----:B------:R-:W-:Y:S01]  /*00c0*/  LEA R7, R0, R7, 0x2 ;  /* 0x0000000700077211 */ /* 0x000fe200078e10ff */
[----:B------:R-:W-:-:S04]  /*00d0*/  HFMA2.MMA R0, -RZ, RZ, 0, 0 ;  /* 0x00000000ff007435 */ /* 0x000fc800000001ff */
[----:B--2---:R-:W-:Y:S01]  /*00e0*/  IMAD.WIDE R2, R7, 0x4, R2 ;  /* 0x0000000407027825 */ /* 0x004fe200078e0202 */
[----:B------:R-:W-:Y:S06]  /*00f0*/  @P0 BRA `(.L_x_1) ;  /* 0x0000000000040947 */ /* 0x000fec0003800000 */
[----:B------:R1:W5:Y:S02]  /*0100*/  LDG.E R0, desc[UR4][R2.64] ;  /* 0x0000000402007981 */ /* 0x000364000c1e1900 */
.L_x_1:
[----:B------:R-:W-:Y:S05]  /*0110*/  BSYNC B0 ;  /* 0x0000000000007941 */ /* 0x000fea0003800000 */
.L_x_0:
[----:B-----5:R-:W-:Y:S01]  /*0120*/  FADD R0, RZ, -R0 ;  /* 0x80000000ff007221 */ /* 0x020fe20000000000 */
[----:B------:R-:W-:-:S03]  /*0130*/  MOV R7, 0x3e800000 ;  /* 0x3e80000000077802 */ /* 0x000fc60000000f00 */
[----:B------:R-:W-:-:S05]  /*0140*/  FMUL R0, R0, 1.4426950216293334961 ;  /* 0x3fb8aa3b00007820 */ /* 0x000fca0000400000 */
[----:B------:R-:W-:-:S13]  /*0150*/  FSETP.GEU.AND P1, PT, R0, -126, PT ;  /* 0xc2fc00000000780b */ /* 0x000fda0003f2e000 */
[----:B------:R-:W-:-:S04]  /*0160*/  @!P1 FMUL R0, R0, 0.5 ;  /* 0x3f00000000009820 */ /* 0x000fc80000400000 */
[----:B-1----:R-:W1:Y:S02]  /*0170*/  MUFU.EX2 R2, R0 ;  /* 0x0000000000027308 */ /* 0x002e640000000800 */
[----:B-1----:R-:W-:-:S04]  /*0180*/  @!P1 FMUL R2, R2, R2 ;  /* 0x0000000202029220 */ /* 0x002fc80000400000 */
[----:B------:R-:W-:Y:S02]  /*0190*/  FADD R4, R2, 1 ;  /* 0x3f80000002047421 */ /* 0x000fe40000000000 */
[----:B------:R-:W1:Y:S03]  /*01a0*/  LDC.64 R2, c[0x0][0x218] ;  /* 0x00008600ff027b82 */ /* 0x000e660000000a00 */
[----:B------:R-:W-:-:S04]  /*01b0*/  FSETP.GT.AND P1, PT, R4, 8.50705917302346158658e+37, PT ;  /* 0x7e8000000400780b */ /* 0x000fc80003f24000 */
[----:B------:R-:W-:-:S09]  /*01c0*/  FSEL R7, R7, 1, P1 ;  /* 0x3f80000007077808 */ /* 0x000fd20000800000 */
[----:B------:R-:W-:-:S06]  /*01d0*/  @P1 FMUL R4, R4, 0.25 ;  /* 0x3e80000004041820 */ /* 0x000fcc0000400000 */
[----:B------:R-:W2:Y:S01]  /*01e0*/  MUFU.RCP R4, R4 ;  /* 0x0000000400047308 */ /* 0x000ea20000001000 */
[----:B-1----:R-:W-:-:S04]  /*01f0*/  IMAD.WIDE R2, R5, 0x4, R2 ;  /* 0x0000000405027825 */ /* 0x002fc800078e0202 */
[----:B--2---:R-:W-:Y:S01]  /*0200*/  FMUL R7, R4, R7 ;  /* 0x0000000704077220 */ /* 0x004fe20000400000 */
[----:B------:R-:W-:Y:S06]  /*0210*/  @P0 EXIT ;  /* 0x000000000000094d */ /* 0x000fec0003800000 */
[----:B------:R-:W-:Y:S01]  /*0220*/  STG.E desc[UR4][R2.64], R7 ;  /* 0x0000000702007986 */ /* 0x000fe2000c101904 */
[----:B------:R-:W-:Y:S05]  /*0230*/  EXIT ;  /* 0x000000000000794d */ /* 0x000fea0003800000 */
.L_x_2:
[----:B------:R-:W-:-:S00]  /*0240*/  BRA `(.L_x_2) ;  /* 0xfffffffc00fc7947 */ /* 0x000fc0000383ffff */
[----:B------:R-:W-:-:S00]  /*0250*/  NOP ;  /* 0x0000000000007918 */ /* 0x000fc00000000000 */
        /* <DEDUP_REMOVED lines=10> */
.L_x_3:


//--------------------- .nv.constant0.triton_poi_fused_sigmoid_0 --------------------------
	.section	.nv.constant0.triton_poi_fused_sigmoid_0,"a",@progbits
	.sectionflags	@""
	.align	4
.nv.constant0.triton_poi_fused_sigmoid_0:
	.zero		548
